//
// Generated by NVIDIA NVVM Compiler
//
// Compiler Build ID: CL-36424714
// Cuda compilation tools, release 13.0, V13.0.88
// Based on NVVM 20.0.0
//

.version 9.0
.target sm_100
.address_size 64

	// .globl	_Z10image_procPhS_S_S_S_S_iiii

.visible .entry _Z10image_procPhS_S_S_S_S_iiii(
	.param .u64 .ptr .align 1 _Z10image_procPhS_S_S_S_S_iiii_param_0,
	.param .u64 .ptr .align 1 _Z10image_procPhS_S_S_S_S_iiii_param_1,
	.param .u64 .ptr .align 1 _Z10image_procPhS_S_S_S_S_iiii_param_2,
	.param .u64 .ptr .align 1 _Z10image_procPhS_S_S_S_S_iiii_param_3,
	.param .u64 .ptr .align 1 _Z10image_procPhS_S_S_S_S_iiii_param_4,
	.param .u64 .ptr .align 1 _Z10image_procPhS_S_S_S_S_iiii_param_5,
	.param .u32 _Z10image_procPhS_S_S_S_S_iiii_param_6,
	.param .u32 _Z10image_procPhS_S_S_S_S_iiii_param_7,
	.param .u32 _Z10image_procPhS_S_S_S_S_iiii_param_8,
	.param .u32 _Z10image_procPhS_S_S_S_S_iiii_param_9
)
{
	.reg .pred 	%p<4>;
	.reg .b16 	%rs<31>;
	.reg .b32 	%r<16>;
	.reg .b64 	%rd<21>;

	ld.param.u64 	%rd1, [_Z10image_procPhS_S_S_S_S_iiii_param_0];
	ld.param.u64 	%rd2, [_Z10image_procPhS_S_S_S_S_iiii_param_1];
	ld.param.u64 	%rd3, [_Z10image_procPhS_S_S_S_S_iiii_param_2];
	ld.param.u64 	%rd4, [_Z10image_procPhS_S_S_S_S_iiii_param_3];
	ld.param.u64 	%rd5, [_Z10image_procPhS_S_S_S_S_iiii_param_4];
	ld.param.u64 	%rd6, [_Z10image_procPhS_S_S_S_S_iiii_param_5];
	ld.param.u32 	%r5, [_Z10image_procPhS_S_S_S_S_iiii_param_6];
	ld.param.u32 	%r6, [_Z10image_procPhS_S_S_S_S_iiii_param_7];
	ld.param.u32 	%r3, [_Z10image_procPhS_S_S_S_S_iiii_param_8];
	ld.param.u32 	%r4, [_Z10image_procPhS_S_S_S_S_iiii_param_9];
	mov.u32 	%r7, %ctaid.x;
	mov.u32 	%r8, %ntid.x;
	mov.u32 	%r9, %tid.x;
	mad.lo.s32 	%r1, %r7, %r8, %r9;
	mov.u32 	%r10, %ctaid.y;
	mov.u32 	%r11, %ntid.y;
	mov.u32 	%r12, %tid.y;
	mad.lo.s32 	%r2, %r10, %r11, %r12;
	setp.ge.s32 	%p1, %r1, %r5;
	setp.ge.s32 	%p2, %r2, %r6;
	or.pred  	%p3, %p1, %p2;
	@%p3 bra 	$L__BB0_2;
	cvta.to.global.u64 	%rd7, %rd1;
	cvta.to.global.u64 	%rd8, %rd2;
	cvta.to.global.u64 	%rd9, %rd3;
	cvta.to.global.u64 	%rd10, %rd4;
	cvta.to.global.u64 	%rd11, %rd5;
	cvta.to.global.u64 	%rd12, %rd6;
	mul.lo.s32 	%r13, %r1, 3;
	mad.lo.s32 	%r14, %r3, %r2, %r13;
	mad.lo.s32 	%r15, %r4, %r2, %r13;
	cvt.s64.s32 	%rd13, %r14;
	add.s64 	%rd14, %rd7, %rd13;
	ld.global.u8 	%rs1, [%rd14];
	add.s64 	%rd15, %rd8, %rd13;
	ld.global.u8 	%rs2, [%rd15];
	add.s16 	%rs3, %rs2, %rs1;
	add.s64 	%rd16, %rd9, %rd13;
	ld.global.u8 	%rs4, [%rd16];
	add.s16 	%rs5, %rs3, %rs4;
	add.s64 	%rd17, %rd10, %rd13;
	ld.global.u8 	%rs6, [%rd17];
	add.s16 	%rs7, %rs5, %rs6;
	add.s64 	%rd18, %rd11, %rd13;
	ld.global.u8 	%rs8, [%rd18];
	add.s16 	%rs9, %rs7, %rs8;
	mul.hi.u16 	%rs10, %rs9, 13108;
	ld.global.u8 	%rs11, [%rd14+1];
	ld.global.u8 	%rs12, [%rd15+1];
	add.s16 	%rs13, %rs12, %rs11;
	ld.global.u8 	%rs14, [%rd16+1];
	add.s16 	%rs15, %rs13, %rs14;
	ld.global.u8 	%rs16, [%rd17+1];
	add.s16 	%rs17, %rs15, %rs16;
	ld.global.u8 	%rs18, [%rd18+1];
	add.s16 	%rs19, %rs17, %rs18;
	mul.hi.u16 	%rs20, %rs19, 13108;
	ld.global.u8 	%rs21, [%rd14+2];
	ld.global.u8 	%rs22, [%rd15+2];
	add.s16 	%rs23, %rs22, %rs21;
	ld.global.u8 	%rs24, [%rd16+2];
	add.s16 	%rs25, %rs23, %rs24;
	ld.global.u8 	%rs26, [%rd17+2];
	add.s16 	%rs27, %rs25, %rs26;
	ld.global.u8 	%rs28, [%rd18+2];
	add.s16 	%rs29, %rs27, %rs28;
	mul.hi.u16 	%rs30, %rs29, 13108;
	cvt.s64.s32 	%rd19, %r15;
	add.s64 	%rd20, %rd12, %rd19;
	st.global.u8 	[%rd20], %rs10;
	st.global.u8 	[%rd20+1], %rs20;
	st.global.u8 	[%rd20+2], %rs30;
$L__BB0_2:
	ret;

}


// ===== COMPILED SASS (sm_100) =====

	.target	sm_100

	.elftype	@"ET_EXEC"


//--------------------- .note.nv.tkinfo           --------------------------
	.section	.note.nv.tkinfo,"",@"SHT_NOTE"
	.sectionflags	@"SHF_NOTE_NV_TKINFO"
	.tkinfo
        /*0018*/ 	.word	0x00000002
        /*0030*/ 	.string	""
        /*0030*/ 	.string	"ptxas"
        /*0030*/ 	.string	"Cuda compilation tools, release 13.0, V13.0.88"
        /*0030*/ 	.string	"Build cuda_13.0.r13.0/compiler.36424714_0"
        /*0030*/ 	.string	"-arch sm_100 -m 64 "



//--------------------- .note.nv.cuinfo           --------------------------
	.section	.note.nv.cuinfo,"",@"SHT_NOTE"
	.sectionflags	@"SHF_NOTE_NV_CUINFO"
        /*0018*/ 	.short	0x0002
        /*001a*/ 	.short	0x0064
        /*001c*/ 	.short	0x0082
	.zero		2


//--------------------- .nv.info                  --------------------------
	.section	.nv.info,"",@"SHT_CUDA_INFO"
	.align	4


	//----- nvinfo : EIATTR_REGCOUNT
	.align		4
        /*0000*/ 	.byte	0x04, 0x2f
        /*0002*/ 	.short	(.L_1 - .L_0)
	.align		4
.L_0:
        /*0004*/ 	.word	index@(_Z10image_procPhS_S_S_S_S_iiii)
        /*0008*/ 	.word	0x0000001c


	//----- nvinfo : EIATTR_FRAME_SIZE
	.align		4
.L_1:
        /*000c*/ 	.byte	0x04, 0x11
        /*000e*/ 	.short	(.L_3 - .L_2)
	.align		4
.L_2:
        /*0010*/ 	.word	index@(_Z10image_procPhS_S_S_S_S_iiii)
        /*0014*/ 	.word	0x00000000


	//----- nvinfo : EIATTR_MIN_STACK_SIZE
	.align		4
.L_3:
        /*0018*/ 	.byte	0x04, 0x12
        /*001a*/ 	.short	(.L_5 - .L_4)
	.align		4
.L_4:
        /*001c*/ 	.word	index@(_Z10image_procPhS_S_S_S_S_iiii)
        /*0020*/ 	.word	0x00000000
.L_5:


//--------------------- .nv.compat                --------------------------
	.section	.nv.compat,"",@"SHT_CUDA_COMPAT_INFO"
	.align	4
        /*0000*/ 	.byte	0x02, 0x09, 0x00, 0x00, 0x02, 0x02, 0x01, 0x00, 0x02, 0x05, 0x05, 0x00, 0x03, 0x07, 0x01, 0x01
        /*0010*/ 	.byte	0x02, 0x03, 0x00, 0x00, 0x02, 0x06, 0x01, 0x00, 0x04, 0x0b, 0x08, 0x00, 0x09, 0x00, 0x00, 0x00
        /*0020*/ 	.byte	0x00, 0x00, 0x00, 0x00


//--------------------- .nv.info._Z10image_procPhS_S_S_S_S_iiii --------------------------
	.section	.nv.info._Z10image_procPhS_S_S_S_S_iiii,"",@"SHT_CUDA_INFO"
	.sectionflags	@""
	.align	4


	//----- nvinfo : EIATTR_CUDA_API_VERSION
	.align		4
        /*0000*/ 	.byte	0x04, 0x37
        /*0002*/ 	.short	(.L_7 - .L_6)
.L_6:
        /*0004*/ 	.word	0x00000082


	//----- nvinfo : EIATTR_KPARAM_INFO
	.align		4
.L_7:
        /*0008*/ 	.byte	0x04, 0x17
        /*000a*/ 	.short	(.L_9 - .L_8)
.L_8:
        /*000c*/ 	.word	0x00000000
        /*0010*/ 	.short	0x0009
        /*0012*/ 	.short	0x003c
        /*0014*/ 	.byte	0x00, 0xf0, 0x11, 0x00


	//----- nvinfo : EIATTR_KPARAM_INFO
	.align		4
.L_9:
        /*0018*/ 	.byte	0x04, 0x17
        /*001a*/ 	.short	(.L_11 - .L_10)
.L_10:
        /*001c*/ 	.word	0x00000000
        /*0020*/ 	.short	0x0008
        /*0022*/ 	.short	0x0038
        /*0024*/ 	.byte	0x00, 0xf0, 0x11, 0x00


	//----- nvinfo : EIATTR_KPARAM_INFO
	.align		4
.L_11:
        /*0028*/ 	.byte	0x04, 0x17
        /*002a*/ 	.short	(.L_13 - .L_12)
.L_12:
        /*002c*/ 	.word	0x00000000
        /*0030*/ 	.short	0x0007
        /*0032*/ 	.short	0x0034
        /*0034*/ 	.byte	0x00, 0xf0, 0x11, 0x00


	//----- nvinfo : EIATTR_KPARAM_INFO
	.align		4
.L_13:
        /*0038*/ 	.byte	0x04, 0x17
        /*003a*/ 	.short	(.L_15 - .L_14)
.L_14:
        /*003c*/ 	.word	0x00000000
        /*0040*/ 	.short	0x0006
        /*0042*/ 	.short	0x0030
        /*0044*/ 	.byte	0x00, 0xf0, 0x11, 0x00


	//----- nvinfo : EIATTR_KPARAM_INFO
	.align		4
.L_15:
        /*0048*/ 	.byte	0x04, 0x17
        /*004a*/ 	.short	(.L_17 - .L_16)
.L_16:
        /*004c*/ 	.word	0x00000000
        /*0050*/ 	.short	0x0005
        /*0052*/ 	.short	0x0028
        /*0054*/ 	.byte	0x00, 0xf5, 0x21, 0x00


	//----- nvinfo : EIATTR_KPARAM_INFO
	.align		4
.L_17:
        /*0058*/ 	.byte	0x04, 0x17
        /*005a*/ 	.short	(.L_19 - .L_18)
.L_18:
        /*005c*/ 	.word	0x00000000
        /*0060*/ 	.short	0x0004
        /*0062*/ 	.short	0x0020
        /*0064*/ 	.byte	0x00, 0xf5, 0x21, 0x00


	//----- nvinfo : EIATTR_KPARAM_INFO
	.align		4
.L_19:
        /*0068*/ 	.byte	0x04, 0x17
        /*006a*/ 	.short	(.L_21 - .L_20)
.L_20:
        /*006c*/ 	.word	0x00000000
        /*0070*/ 	.short	0x0003
        /*0072*/ 	.short	0x0018
        /*0074*/ 	.byte	0x00, 0xf5, 0x21, 0x00


	//----- nvinfo : EIATTR_KPARAM_INFO
	.align		4
.L_21:
        /*0078*/ 	.byte	0x04, 0x17
        /*007a*/ 	.short	(.L_23 - .L_22)
.L_22:
        /*007c*/ 	.word	0x00000000
        /*0080*/ 	.short	0x0002
        /*0082*/ 	.short	0x0010
        /*0084*/ 	.byte	0x00, 0xf5, 0x21, 0x00


	//----- nvinfo : EIATTR_KPARAM_INFO
	.align		4
.L_23:
        /*0088*/ 	.byte	0x04, 0x17
        /*008a*/ 	.short	(.L_25 - .L_24)
.L_24:
        /*008c*/ 	.word	0x00000000
        /*0090*/ 	.short	0x0001
        /*0092*/ 	.short	0x0008
        /*0094*/ 	.byte	0x00, 0xf5, 0x21, 0x00


	//----- nvinfo : EIATTR_KPARAM_INFO
	.align		4
.L_25:
        /*0098*/ 	.byte	0x04, 0x17
        /*009a*/ 	.short	(.L_27 - .L_26)
.L_26:
        /*009c*/ 	.word	0x00000000
        /*00a0*/ 	.short	0x0000
        /*00a2*/ 	.short	0x0000
        /*00a4*/ 	.byte	0x00, 0xf5, 0x21, 0x00


	//----- nvinfo : EIATTR_SPARSE_MMA_MASK
	.align		4
.L_27:
        /*00a8*/ 	.byte	0x03, 0x50
        /*00aa*/ 	.short	0x0000


	//----- nvinfo : EIATTR_MAXREG_COUNT
	.align		4
        /*00ac*/ 	.byte	0x03, 0x1b
        /*00ae*/ 	.short	0x00ff


	//----- nvinfo : EIATTR_MERCURY_ISA_VERSION
	.align		4
        /*00b0*/ 	.byte	0x03, 0x5f
        /*00b2*/ 	.short	0x0101


	//----- nvinfo : EIATTR_VRC_CTA_INIT_COUNT
	.align		4
        /*00b4*/ 	.byte	0x02, 0x4a
	.zero		1
	.zero		1


	//----- nvinfo : EIATTR_EXIT_INSTR_OFFSETS
	.align		4
        /*00b8*/ 	.byte	0x04, 0x1c
        /*00ba*/ 	.short	(.L_29 - .L_28)


	//   ....[0]....
.L_28:
        /*00bc*/ 	.word	0x000000c0


	//   ....[1]....
        /*00c0*/ 	.word	0x00000400


	//----- nvinfo : EIATTR_CBANK_PARAM_SIZE
	.align		4
.L_29:
        /*00c4*/ 	.byte	0x03, 0x19
        /*00c6*/ 	.short	0x0040


	//----- nvinfo : EIATTR_PARAM_CBANK
	.align		4
        /*00c8*/ 	.byte	0x04, 0x0a
        /*00ca*/ 	.short	(.L_31 - .L_30)
	.align		4
.L_30:
        /*00cc*/ 	.word	index@(.nv.constant0._Z10image_procPhS_S_S_S_S_iiii)
        /*00d0*/ 	.short	0x0380
        /*00d2*/ 	.short	0x0040


	//----- nvinfo : EIATTR_SW_WAR
	.align		4
.L_31:
        /*00d4*/ 	.byte	0x04, 0x36
        /*00d6*/ 	.short	(.L_33 - .L_32)
.L_32:
        /*00d8*/ 	.word	0x00000008
.L_33:


//--------------------- .nv.callgraph             --------------------------
	.section	.nv.callgraph,"",@"SHT_CUDA_CALLGRAPH"
	.align	4
	.sectionentsize	8
	.align		4
        /*0000*/ 	.word	0x00000000
	.align		4
        /*0004*/ 	.word	0xffffffff
	.align		4
        /*0008*/ 	.word	0x00000000
	.align		4
        /*000c*/ 	.word	0xfffffffe
	.align		4
        /*0010*/ 	.word	0x00000000
	.align		4
        /*0014*/ 	.word	0xfffffffd
	.align		4
        /*0018*/ 	.word	0x00000000
	.align		4
        /*001c*/ 	.word	0xfffffffc


//--------------------- .text._Z10image_procPhS_S_S_S_S_iiii --------------------------
	.section	.text._Z10image_procPhS_S_S_S_S_iiii,"ax",@progbits
	.align	128
        .global         _Z10image_procPhS_S_S_S_S_iiii
        .type           _Z10image_procPhS_S_S_S_S_iiii,@function
        .size           _Z10image_procPhS_S_S_S_S_iiii,(.L_x_1 - _Z10image_procPhS_S_S_S_S_iiii)
        .other          _Z10image_procPhS_S_S_S_S_iiii,@"STO_CUDA_ENTRY STV_DEFAULT"
_Z10image_procPhS_S_S_S_S_iiii:
.text._Z10image_procPhS_S_S_S_S_iiii:
[----:B------:R-:W-:Y:S01]  /*0000*/  LDC R1, c[0x0][0x37c] ;  /* 0x0000df00ff017b82 */ /* 0x000fe20000000800 */
[----:B------:R-:W0:Y:S07]  /*0010*/  S2R R3, SR_TID.Y ;  /* 0x0000000000037919 */ /* 0x000e2e0000002200 */
[----:B------:R-:W1:Y:S01]  /*0020*/  LDC R9, c[0x0][0x360] ;  /* 0x0000d800ff097b82 */ /* 0x000e620000000800 */
[----:B------:R-:W2:Y:S01]  /*0030*/  LDCU.64 UR6, c[0x0][0x3b0] ;  /* 0x00007600ff0677ac */ /* 0x000ea20008000a00 */
[----:B------:R-:W1:Y:S06]  /*0040*/  S2R R2, SR_TID.X ;  /* 0x0000000000027919 */ /* 0x000e6c0000002100 */
[----:B------:R-:W0:Y:S08]  /*0050*/  S2UR UR5, SR_CTAID.Y ;  /* 0x00000000000579c3 */ /* 0x000e300000002600 */
[----:B------:R-:W0:Y:S08]  /*0060*/  LDC R0, c[0x0][0x364] ;  /* 0x0000d900ff007b82 */ /* 0x000e300000000800 */
[----:B------:R-:W1:Y:S01]  /*0070*/  S2UR UR4, SR_CTAID.X ;  /* 0x00000000000479c3 */ /* 0x000e620000002500 */
[----:B0-----:R-:W-:-:S05]  /*0080*/  IMAD R0, R0, UR5, R3 ;  /* 0x0000000500007c24 */ /* 0x001fca000f8e0203 */
[----:B--2---:R-:W-:Y:S01]  /*0090*/  ISETP.GE.AND P0, PT, R0, UR7, PT ;  /* 0x0000000700007c0c */ /* 0x004fe2000bf06270 */
[----:B-1----:R-:W-:-:S05]  /*00a0*/  IMAD R9, R9, UR4, R2 ;  /* 0x0000000409097c24 */ /* 0x002fca000f8e0202 */
[----:B------:R-:W-:-:S13]  /*00b0*/  ISETP.GE.OR P0, PT, R9, UR6, P0 ;  /* 0x0000000609007c0c */ /* 0x000fda0008706670 */
[----:B------:R-:W-:Y:S05]  /*00c0*/  @P0 EXIT ;  /* 0x000000000000094d */ /* 0x000fea0003800000 */
[----:B------:R-:W0:Y:S01]  /*00d0*/  LDCU.64 UR6, c[0x0][0x3b8] ;  /* 0x00007700ff0677ac */ /* 0x000e220008000a00 */
[----:B------:R-:W-:Y:S01]  /*00e0*/  IMAD R9, R9, 0x3, RZ ;  /* 0x0000000309097824 */ /* 0x000fe200078e02ff */
[----:B------:R-:W1:Y:S01]  /*00f0*/  LDCU.128 UR8, c[0x0][0x380] ;  /* 0x00007000ff0877ac */ /* 0x000e620008000c00 */
[----:B------:R-:W2:Y:S01]  /*0100*/  LDCU.128 UR12, c[0x0][0x390] ;  /* 0x00007200ff0c77ac */ /* 0x000ea20008000c00 */
[----:B------:R-:W3:Y:S01]  /*0110*/  LDCU.128 UR16, c[0x0][0x3a0] ;  /* 0x00007400ff1077ac */ /* 0x000ee20008000c00 */
[----:B------:R-:W4:Y:S01]  /*0120*/  LDCU.64 UR4, c[0x0][0x358] ;  /* 0x00006b00ff0477ac */ /* 0x000f220008000a00 */
[----:B0-----:R-:W-:-:S05]  /*0130*/  IMAD R4, R0, UR6, R9 ;  /* 0x0000000600047c24 */ /* 0x001fca000f8e0209 */
[C---:B-1----:R-:W-:Y:S02]  /*0140*/  IADD3 R10, P0, PT, R4.reuse, UR8, RZ ;  /* 0x00000008040a7c10 */ /* 0x042fe4000ff1e0ff */
[----:B------:R-:W-:Y:S02]  /*0150*/  SHF.R.S32.HI R5, RZ, 0x1f, R4 ;  /* 0x0000001fff057819 */ /* 0x000fe40000011404 */
[C---:B------:R-:W-:Y:S02]  /*0160*/  IADD3 R12, P1, PT, R4.reuse, UR10, RZ ;  /* 0x0000000a040c7c10 */ /* 0x040fe4000ff3e0ff */
[C---:B--2---:R-:W-:Y:S02]  /*0170*/  IADD3 R6, P2, PT, R4.reuse, UR12, RZ ;  /* 0x0000000c04067c10 */ /* 0x044fe4000ff5e0ff */
[----:B------:R-:W-:Y:S02]  /*0180*/  IADD3 R2, P3, PT, R4, UR14, RZ ;  /* 0x0000000e04027c10 */ /* 0x000fe4000ff7e0ff */
[----:B------:R-:W-:-:S02]  /*0190*/  IADD3.X R11, PT, PT, R5, UR9, RZ, P0, !PT ;  /* 0x00000009050b7c10 */ /* 0x000fc400087fe4ff */
[C---:B------:R-:W-:Y:S02]  /*01a0*/  IADD3.X R13, PT, PT, R5.reuse, UR11, RZ, P1, !PT ;  /* 0x0000000b050d7c10 */ /* 0x040fe40008ffe4ff */
[C---:B------:R-:W-:Y:S01]  /*01b0*/  IADD3.X R7, PT, PT, R5.reuse, UR13, RZ, P2, !PT ;  /* 0x0000000d05077c10 */ /* 0x040fe200097fe4ff */
[----:B----4-:R-:W2:Y:S01]  /*01c0*/  LDG.E.U8 R14, desc[UR4][R10.64] ;  /* 0x000000040a0e7981 */ /* 0x010ea2000c1e1100 */
[----:B---3--:R-:W-:Y:S02]  /*01d0*/  IADD3 R4, P0, PT, R4, UR16, RZ ;  /* 0x0000001004047c10 */ /* 0x008fe4000ff1e0ff */
[C---:B------:R-:W-:Y:S01]  /*01e0*/  IADD3.X R3, PT, PT, R5.reuse, UR15, RZ, P3, !PT ;  /* 0x0000000f05037c10 */ /* 0x040fe20009ffe4ff */
[----:B------:R-:W3:Y:S01]  /*01f0*/  LDG.E.U8 R8, desc[UR4][R10.64+0x1] ;  /* 0x000001040a087981 */ /* 0x000ee2000c1e1100 */
[----:B------:R-:W-:-:S03]  /*0200*/  IADD3.X R5, PT, PT, R5, UR17, RZ, P0, !PT ;  /* 0x0000001105057c10 */ /* 0x000fc600087fe4ff */
[----:B------:R-:W4:Y:S04]  /*0210*/  LDG.E.U8 R20, desc[UR4][R10.64+0x2] ;  /* 0x000002040a147981 */ /* 0x000f28000c1e1100 */
[----:B------:R-:W2:Y:S04]  /*0220*/  LDG.E.U8 R15, desc[UR4][R12.64] ;  /* 0x000000040c0f7981 */ /* 0x000ea8000c1e1100 */
[----:B------:R-:W3:Y:S04]  /*0230*/  LDG.E.U8 R19, desc[UR4][R12.64+0x1] ;  /* 0x000001040c137981 */ /* 0x000ee8000c1e1100 */
[----:B------:R-:W4:Y:S04]  /*0240*/  LDG.E.U8 R23, desc[UR4][R12.64+0x2] ;  /* 0x000002040c177981 */ /* 0x000f28000c1e1100 */
[----:B------:R-:W2:Y:S04]  /*0250*/  LDG.E.U8 R16, desc[UR4][R6.64] ;  /* 0x0000000406107981 */ /* 0x000ea8000c1e1100 */
[----:B------:R-:W3:Y:S04]  /*0260*/  LDG.E.U8 R18, desc[UR4][R6.64+0x1] ;  /* 0x0000010406127981 */ /* 0x000ee8000c1e1100 */
[----:B------:R-:W4:Y:S04]  /*0270*/  LDG.E.U8 R22, desc[UR4][R6.64+0x2] ;  /* 0x0000020406167981 */ /* 0x000f28000c1e1100 */
[----:B------:R-:W5:Y:S04]  /*0280*/  LDG.E.U8 R17, desc[UR4][R2.64] ;  /* 0x0000000402117981 */ /* 0x000f68000c1e1100 */
[----:B------:R-:W5:Y:S04]  /*0290*/  LDG.E.U8 R21, desc[UR4][R2.64+0x1] ;  /* 0x0000010402157981 */ /* 0x000f68000c1e1100 */
[----:B------:R0:W5:Y:S04]  /*02a0*/  LDG.E.U8 R25, desc[UR4][R2.64+0x2] ;  /* 0x0000020402197981 */ /* 0x000168000c1e1100 */
[----:B------:R-:W5:Y:S04]  /*02b0*/  LDG.E.U8 R10, desc[UR4][R4.64] ;  /* 0x00000004040a7981 */ /* 0x000f68000c1e1100 */
[----:B------:R-:W5:Y:S04]  /*02c0*/  LDG.E.U8 R11, desc[UR4][R4.64+0x1] ;  /* 0x00000104040b7981 */ /* 0x000f68000c1e1100 */
[----:B------:R-:W5:Y:S01]  /*02d0*/  LDG.E.U8 R12, desc[UR4][R4.64+0x2] ;  /* 0x00000204040c7981 */ /* 0x000f62000c1e1100 */
[----:B------:R-:W-:-:S05]  /*02e0*/  IMAD R0, R0, UR7, R9 ;  /* 0x0000000700007c24 */ /* 0x000fca000f8e0209 */
[----:B0-----:R-:W-:-:S04]  /*02f0*/  IADD3 R2, P0, PT, R0, UR18, RZ ;  /* 0x0000001200027c10 */ /* 0x001fc8000ff1e0ff */
[----:B------:R-:W-:Y:S02]  /*0300*/  LEA.HI.X.SX32 R3, R0, UR19, 0x1, P0 ;  /* 0x0000001300037c11 */ /* 0x000fe400080f0eff */
[----:B--2---:R-:W-:Y:S02]  /*0310*/  IADD3 R14, PT, PT, R16, R15, R14 ;  /* 0x0000000f100e7210 */ /* 0x004fe40007ffe00e */
[----:B---3--:R-:W-:Y:S02]  /*0320*/  IADD3 R8, PT, PT, R18, R19, R8 ;  /* 0x0000001312087210 */ /* 0x008fe40007ffe008 */
[----:B----4-:R-:W-:Y:S02]  /*0330*/  IADD3 R20, PT, PT, R22, R23, R20 ;  /* 0x0000001716147210 */ /* 0x010fe40007ffe014 */
[----:B-----5:R-:W-:Y:S02]  /*0340*/  IADD3 R10, PT, PT, R10, R14, R17 ;  /* 0x0000000e0a0a7210 */ /* 0x020fe40007ffe011 */
[----:B------:R-:W-:-:S02]  /*0350*/  IADD3 R8, PT, PT, R11, R8, R21 ;  /* 0x000000080b087210 */ /* 0x000fc40007ffe015 */
[----:B------:R-:W-:Y:S01]  /*0360*/  IADD3 R12, PT, PT, R12, R20, R25 ;  /* 0x000000140c0c7210 */ /* 0x000fe20007ffe019 */
[----:B------:R-:W-:Y:S02]  /*0370*/  IMAD R10, R10, 0x3334, RZ ;  /* 0x000033340a0a7824 */ /* 0x000fe400078e02ff */
[----:B------:R-:W-:Y:S02]  /*0380*/  IMAD R7, R8, 0x3334, RZ ;  /* 0x0000333408077824 */ /* 0x000fe400078e02ff */
[----:B------:R-:W-:Y:S01]  /*0390*/  IMAD R9, R12, 0x3334, RZ ;  /* 0x000033340c097824 */ /* 0x000fe200078e02ff */
[----:B------:R-:W-:Y:S02]  /*03a0*/  SHF.R.U32.HI R5, RZ, 0x10, R10 ;  /* 0x00000010ff057819 */ /* 0x000fe4000001160a */
[----:B------:R-:W-:Y:S02]  /*03b0*/  SHF.R.U32.HI R7, RZ, 0x10, R7 ;  /* 0x00000010ff077819 */ /* 0x000fe40000011607 */
[----:B------:R-:W-:Y:S01]  /*03c0*/  SHF.R.U32.HI R9, RZ, 0x10, R9 ;  /* 0x00000010ff097819 */ /* 0x000fe20000011609 */
[----:B------:R-:W-:Y:S04]  /*03d0*/  STG.E.U8 desc[UR4][R2.64], R5 ;  /* 0x0000000502007986 */ /* 0x000fe8000c101104 */
[----:B------:R-:W-:Y:S04]  /*03e0*/  STG.E.U8 desc[UR4][R2.64+0x1], R7 ;  /* 0x0000010702007986 */ /* 0x000fe8000c101104 */
[----:B------:R-:W-:Y:S01]  /*03f0*/  STG.E.U8 desc[UR4][R2.64+0x2], R9 ;  /* 0x0000020902007986 */ /* 0x000fe2000c101104 */
[----:B------:R-:W-:Y:S05]  /*0400*/  EXIT ;  /* 0x000000000000794d */ /* 0x000fea0003800000 */
.L_x_0:
[----:B------:R-:W-:-:S00]  /*0410*/  BRA `(.L_x_0) ;  /* 0xfffffffc00fc7947 */ /* 0x000fc0000383ffff */
[----:B------:R-:W-:-:S00]  /*0420*/  NOP ;  /* 0x0000000000007918 */ /* 0x000fc00000000000 */
        /* <DEDUP_REMOVED lines=13> */
.L_x_1:


//--------------------- .nv.shared.reserved.0     --------------------------
	.section	.nv.shared.reserved.0,"aw",@nobits
	.weak		__nv_reservedSMEM_offset_0_alias
	.size		__nv_reservedSMEM_offset_0_alias, 0, 64
	.other		__nv_reservedSMEM_offset_0_alias,@"STO_CUDA_RESERVED_SHARED STV_DEFAULT"
__nv_reservedSMEM_offset_0_alias:
	.zero		0
	.zero		64


//--------------------- .nv.constant0._Z10image_procPhS_S_S_S_S_iiii --------------------------
	.section	.nv.constant0._Z10image_procPhS_S_S_S_S_iiii,"a",@progbits
	.sectionflags	@""
	.align	4
.nv.constant0._Z10image_procPhS_S_S_S_S_iiii:
	.zero		960


//--------------------- SYMBOLS --------------------------

	.type		.nv.reservedSmem.offset0,@object
	.size		.nv.reservedSmem.offset0,0x4
